	.headerflags	@"EF_CUDA_TEXMODE_UNIFIED EF_CUDA_64BIT_ADDRESS EF_CUDA_ACCELERATORS EF_CUDA_SM90 EF_CUDA_VIRTUAL_SM(EF_CUDA_SM90)"
	.elftype	@"ET_EXEC"


//--------------------- .nv.info                  --------------------------
	.section	.nv.info,"",@"SHT_CUDA_INFO"
	.align	4


	//----- nvinfo : EIATTR_REGCOUNT
	.align		4
        /*0000*/ 	.byte	0x04, 0x2f
        /*0002*/ 	.short	(.L_1 - .L_0)
	.align		4
.L_0:
        /*0004*/ 	.word	index@(triton_poi_fused_add_clamp_6)
        /*0008*/ 	.word	0x00000008


	//----- nvinfo : EIATTR_MIN_STACK_SIZE
	.align		4
.L_1:
        /*000c*/ 	.byte	0x04, 0x12
        /*000e*/ 	.short	(.L_3 - .L_2)
	.align		4
.L_2:
        /*0010*/ 	.word	index@(triton_poi_fused_add_clamp_6)
        /*0014*/ 	.word	0x00000000


	//----- nvinfo : EIATTR_FRAME_SIZE
	.align		4
.L_3:
        /*0018*/ 	.byte	0x04, 0x11
        /*001a*/ 	.short	(.L_5 - .L_4)
	.align		4
.L_4:
        /*001c*/ 	.word	index@(triton_poi_fused_add_clamp_6)
        /*0020*/ 	.word	0x00000000


	//----- nvinfo : EIATTR_MIN_STACK_SIZE
	.align		4
.L_5:
        /*0024*/ 	.byte	0x04, 0x12
        /*0026*/ 	.short	(.L_7 - .L_6)
	.align		4
.L_6:
        /*0028*/ 	.word	index@(triton_poi_fused_add_clamp_6)
        /*002c*/ 	.word	0x00000000
.L_7:


//--------------------- .nv.info.triton_poi_fused_add_clamp_6 --------------------------
	.section	.nv.info.triton_poi_fused_add_clamp_6,"",@"SHT_CUDA_INFO"
	.sectionflags	@""
	.align	4


	//----- nvinfo : EIATTR_CUDA_API_VERSION
	.align		4
        /*0000*/ 	.byte	0x04, 0x37
        /*0002*/ 	.short	(.L_9 - .L_8)
.L_8:
        /*0004*/ 	.word	0x0000007c


	//----- nvinfo : EIATTR_KPARAM_INFO
	.align		4
.L_9:
        /*0008*/ 	.byte	0x04, 0x17
        /*000a*/ 	.short	(.L_11 - .L_10)
.L_10:
        /*000c*/ 	.word	0x00000000
        /*0010*/ 	.short	0x0001
        /*0012*/ 	.short	0x0008
        /*0014*/ 	.byte	0x00, 0xf0, 0x11, 0x00


	//----- nvinfo : EIATTR_KPARAM_INFO
	.align		4
.L_11:
        /*0018*/ 	.byte	0x04, 0x17
        /*001a*/ 	.short	(.L_13 - .L_12)
.L_12:
        /*001c*/ 	.word	0x00000000
        /*0020*/ 	.short	0x0000
        /*0022*/ 	.short	0x0000
        /*0024*/ 	.byte	0x00, 0xf4, 0x21, 0x00


	//----- nvinfo : EIATTR_SPARSE_MMA_MASK
	.align		4
.L_13:
        /*0028*/ 	.byte	0x03, 0x50
        /*002a*/ 	.short	0x0000


	//----- nvinfo : EIATTR_MAXREG_COUNT
	.align		4
        /*002c*/ 	.byte	0x03, 0x1b
        /*002e*/ 	.short	0x00ff


	//----- nvinfo : EIATTR_EXIT_INSTR_OFFSETS
	.align		4
        /*0030*/ 	.byte	0x04, 0x1c
        /*0032*/ 	.short	(.L_15 - .L_14)


	//   ....[0]....
.L_14:
        /*0034*/ 	.word	0x00000100


	//   ....[1]....
        /*0038*/ 	.word	0x00000130


	//----- nvinfo : EIATTR_REQNTID
	.align		4
.L_15:
        /*003c*/ 	.byte	0x04, 0x10
        /*003e*/ 	.short	(.L_17 - .L_16)
.L_16:
        /*0040*/ 	.word	0x00000020
        /*0044*/ 	.word	0x00000001
        /*0048*/ 	.word	0x00000001


	//----- nvinfo : EIATTR_CBANK_PARAM_SIZE
	.align		4
.L_17:
        /*004c*/ 	.byte	0x03, 0x19
        /*004e*/ 	.short	0x000c


	//----- nvinfo : EIATTR_PARAM_CBANK
	.align		4
        /*0050*/ 	.byte	0x04, 0x0a
        /*0052*/ 	.short	(.L_19 - .L_18)
	.align		4
.L_18:
        /*0054*/ 	.word	index@(.nv.constant0.triton_poi_fused_add_clamp_6)
        /*0058*/ 	.short	0x0210
        /*005a*/ 	.short	0x000c


	//----- nvinfo : EIATTR_SW_WAR
	.align		4
.L_19:
        /*005c*/ 	.byte	0x04, 0x36
        /*005e*/ 	.short	(.L_21 - .L_20)
.L_20:
        /*0060*/ 	.word	0x00000008
.L_21:


//--------------------- .nv.callgraph             --------------------------
	.section	.nv.callgraph,"",@"SHT_CUDA_CALLGRAPH"
	.align	4
	.sectionentsize	8
	.align		4
        /*0000*/ 	.word	0x00000000
	.align		4
        /*0004*/ 	.word	0xffffffff
	.align		4
        /*0008*/ 	.word	0x00000000
	.align		4
        /*000c*/ 	.word	0xfffffffe
	.align		4
        /*0010*/ 	.word	0x00000000
	.align		4
        /*0014*/ 	.word	0xfffffffd
	.align		4
        /*0018*/ 	.word	0x00000000
	.align		4
        /*001c*/ 	.word	0xfffffffc


//--------------------- .text.triton_poi_fused_add_clamp_6 --------------------------
	.section	.text.triton_poi_fused_add_clamp_6,"ax",@progbits
	.align	128
        .global         triton_poi_fused_add_clamp_6
        .type           triton_poi_fused_add_clamp_6,@function
        .size           triton_poi_fused_add_clamp_6,(.L_x_1 - triton_poi_fused_add_clamp_6)
        .other          triton_poi_fused_add_clamp_6,@"STO_CUDA_ENTRY STV_DEFAULT"
triton_poi_fused_add_clamp_6:
.text.triton_poi_fused_add_clamp_6:
[----:B------:R-:W0:Y:S02]  /*0000*/  LDC R1, c[0x0][0x28] ;  /* 0x00000a00ff017b82 */ /* 0x000e240000000800 */
[----:B------:R-:W1:Y:S01]  /*0010*/  S2R R2, SR_TID.X ;  /* 0x0000000000027919 */ /* 0x000e620000002100 */
[----:B------:R-:W2:Y:S01]  /*0020*/  LDC.64 R4, c[0x0][0x210] ;  /* 0x00008400ff047b82 */ /* 0x000ea20000000a00 */
[----:B------:R-:W3:Y:S01]  /*0030*/  S2R R3, SR_CTAID.X ;  /* 0x0000000000037919 */ /* 0x000ee20000002500 */
[C---:B-1----:R-:W-:Y:S02]  /*0040*/  LOP3.LUT R0, R2.reuse, 0x3, RZ, 0xc0, !PT ;  /* 0x0000000302007812 */ /* 0x042fe400078ec0ff */
[----:B------:R-:W-:-:S03]  /*0050*/  LOP3.LUT P0, RZ, R2, 0x1c, RZ, 0xc0, !PT ;  /* 0x0000001c02ff7812 */ /* 0x000fc6000780c0ff */
[----:B---3--:R-:W-:-:S04]  /*0060*/  IMAD R3, R3, 0x4, R0 ;  /* 0x0000000403037824 */ /* 0x008fc800078e0200 */
[C---:B--2---:R-:W-:Y:S01]  /*0070*/  IMAD.WIDE R4, R3.reuse, 0x8, R4 ;  /* 0x0000000803047825 */ /* 0x044fe200078e0204 */
[----:B------:R-:W-:Y:S02]  /*0080*/  I2FP.F32.S32 R0, R3 ;  /* 0x0000000300007245 */ /* 0x000fe40000201400 */
[----:B------:R-:W-:-:S03]  /*0090*/  ISETP.LT.AND P0, PT, R3, 0x4, !P0 ;  /* 0x000000040300780c */ /* 0x000fc60004701270 */
[----:B------:R-:W-:-:S05]  /*00a0*/  FMUL R0, R0, 7.6666665077209472656 ;  /* 0x40f5555500007820 */ /* 0x000fca0000400000 */
[----:B------:R-:W-:-:S06]  /*00b0*/  FMNMX R0, RZ, R0, !PT ;  /* 0x00000000ff007209 */ /* 0x000fcc0007800000 */
[----:B------:R-:W1:Y:S02]  /*00c0*/  F2I.TRUNC.NTZ R0, R0 ;  /* 0x0000000000007305 */ /* 0x000e64000020f100 */
[----:B-1----:R-:W-:-:S05]  /*00d0*/  VIMNMX R2, R0, 0x16, PT ;  /* 0x0000001600027848 */ /* 0x002fca0003fe0100 */
[----:B------:R-:W-:-:S05]  /*00e0*/  VIADD R2, R2, 0x1 ;  /* 0x0000000102027836 */ /* 0x000fca0000000000 */
[----:B------:R-:W-:Y:S01]  /*00f0*/  SHF.R.S32.HI R3, RZ, 0x1f, R2 ;  /* 0x0000001fff037819 */ /* 0x000fe20000011402 */
[----:B------:R-:W-:Y:S06]  /*0100*/  @!P0 EXIT ;  /* 0x000000000000894d */ /* 0x000fec0003800000 */
[----:B------:R-:W-:Y:S02]  /*0110*/  ULDC.64 UR4, c[0x0][0x208] ;  /* 0x0000820000047ab9 */ /* 0x000fe40000000a00 */
[----:B------:R-:W-:Y:S01]  /*0120*/  STG.E.64 desc[UR4][R4.64], R2 ;  /* 0x0000000204007986 */ /* 0x000fe2000c101b04 */
[----:B------:R-:W-:Y:S05]  /*0130*/  EXIT ;  /* 0x000000000000794d */ /* 0x000fea0003800000 */
.L_x_0:
[----:B------:R-:W-:-:S00]  /*0140*/  BRA `(.L_x_0) ;  /* 0xfffffffc00fc7947 */ /* 0x000fc0000383ffff */
[----:B------:R-:W-:-:S00]  /*0150*/  NOP ;  /* 0x0000000000007918 */ /* 0x000fc00000000000 */
        /* <DEDUP_REMOVED lines=10> */
.L_x_1:


//--------------------- .nv.constant0.triton_poi_fused_add_clamp_6 --------------------------
	.section	.nv.constant0.triton_poi_fused_add_clamp_6,"a",@progbits
	.sectionflags	@""
	.align	4
.nv.constant0.triton_poi_fused_add_clamp_6:
	.zero		540
